//
// Generated by NVIDIA NVVM Compiler
//
// Compiler Build ID: CL-36424714
// Cuda compilation tools, release 13.0, V13.0.88
// Based on NVVM 20.0.0
//

.version 9.0
.target sm_100
.address_size 64

	// .globl	_Z14cudamul_kernelPxS_S_i

.visible .entry _Z14cudamul_kernelPxS_S_i(
	.param .u64 .ptr .align 1 _Z14cudamul_kernelPxS_S_i_param_0,
	.param .u64 .ptr .align 1 _Z14cudamul_kernelPxS_S_i_param_1,
	.param .u64 .ptr .align 1 _Z14cudamul_kernelPxS_S_i_param_2,
	.param .u32 _Z14cudamul_kernelPxS_S_i_param_3
)
{
	.reg .pred 	%p<11>;
	.reg .b32 	%r<40>;
	.reg .b64 	%rd<104>;

	ld.param.u64 	%rd18, [_Z14cudamul_kernelPxS_S_i_param_0];
	ld.param.u64 	%rd19, [_Z14cudamul_kernelPxS_S_i_param_1];
	ld.param.u64 	%rd17, [_Z14cudamul_kernelPxS_S_i_param_2];
	ld.param.u32 	%r19, [_Z14cudamul_kernelPxS_S_i_param_3];
	cvta.to.global.u64 	%rd1, %rd19;
	cvta.to.global.u64 	%rd2, %rd18;
	mov.u32 	%r20, %ntid.x;
	mov.u32 	%r21, %ctaid.x;
	mov.u32 	%r22, %tid.x;
	mad.lo.s32 	%r1, %r20, %r21, %r22;
	mul.lo.s32 	%r23, %r19, %r19;
	setp.ge.s32 	%p1, %r1, %r23;
	@%p1 bra 	$L__BB0_13;
	rem.s32 	%r2, %r1, %r19;
	setp.lt.s32 	%p2, %r19, 1;
	@%p2 bra 	$L__BB0_13;
	sub.s32 	%r3, %r1, %r2;
	cvta.to.global.u64 	%rd20, %rd17;
	mul.wide.s32 	%rd21, %r1, 8;
	add.s64 	%rd3, %rd20, %rd21;
	ld.global.u64 	%rd101, [%rd3];
	and.b32  	%r4, %r19, 7;
	setp.lt.u32 	%p3, %r19, 8;
	mov.b32 	%r38, 0;
	@%p3 bra 	$L__BB0_5;
	and.b32  	%r25, %r19, 2147483640;
	neg.s32 	%r36, %r25;
	mul.wide.u32 	%rd22, %r19, 16;
	add.s64 	%rd5, %rd1, %rd22;
	mul.wide.u32 	%rd23, %r19, 32;
	add.s64 	%rd6, %rd1, %rd23;
	mul.wide.u32 	%rd24, %r19, 40;
	add.s64 	%rd7, %rd1, %rd24;
	mul.wide.u32 	%rd25, %r19, 48;
	add.s64 	%rd8, %rd1, %rd25;
	mul.wide.u32 	%rd26, %r19, 56;
	add.s64 	%rd9, %rd1, %rd26;
	mov.u32 	%r34, %r3;
	mov.u32 	%r35, %r2;
$L__BB0_4:
	.pragma "nounroll";
	and.b32  	%r38, %r19, 2147483640;
	mul.wide.s32 	%rd27, %r35, 8;
	mul.wide.u32 	%rd28, %r19, 8;
	add.s64 	%rd29, %rd1, %rd27;
	add.s64 	%rd30, %rd29, %rd28;
	add.s64 	%rd31, %rd5, %rd27;
	mul.wide.u32 	%rd32, %r19, 24;
	add.s64 	%rd33, %rd29, %rd32;
	add.s64 	%rd34, %rd6, %rd27;
	add.s64 	%rd35, %rd7, %rd27;
	add.s64 	%rd36, %rd8, %rd27;
	add.s64 	%rd37, %rd9, %rd27;
	mul.wide.s32 	%rd38, %r34, 8;
	add.s64 	%rd39, %rd2, %rd38;
	ld.global.u64 	%rd40, [%rd39];
	ld.global.u64 	%rd41, [%rd29];
	mad.lo.s64 	%rd42, %rd41, %rd40, %rd101;
	st.global.u64 	[%rd3], %rd42;
	ld.global.u64 	%rd43, [%rd39+8];
	ld.global.u64 	%rd44, [%rd30];
	mad.lo.s64 	%rd45, %rd44, %rd43, %rd42;
	st.global.u64 	[%rd3], %rd45;
	ld.global.u64 	%rd46, [%rd39+16];
	ld.global.u64 	%rd47, [%rd31];
	mad.lo.s64 	%rd48, %rd47, %rd46, %rd45;
	st.global.u64 	[%rd3], %rd48;
	ld.global.u64 	%rd49, [%rd39+24];
	ld.global.u64 	%rd50, [%rd33];
	mad.lo.s64 	%rd51, %rd50, %rd49, %rd48;
	st.global.u64 	[%rd3], %rd51;
	ld.global.u64 	%rd52, [%rd39+32];
	ld.global.u64 	%rd53, [%rd34];
	mad.lo.s64 	%rd54, %rd53, %rd52, %rd51;
	st.global.u64 	[%rd3], %rd54;
	ld.global.u64 	%rd55, [%rd39+40];
	ld.global.u64 	%rd56, [%rd35];
	mad.lo.s64 	%rd57, %rd56, %rd55, %rd54;
	st.global.u64 	[%rd3], %rd57;
	ld.global.u64 	%rd58, [%rd39+48];
	ld.global.u64 	%rd59, [%rd36];
	mad.lo.s64 	%rd60, %rd59, %rd58, %rd57;
	st.global.u64 	[%rd3], %rd60;
	ld.global.u64 	%rd61, [%rd39+56];
	ld.global.u64 	%rd62, [%rd37];
	mad.lo.s64 	%rd101, %rd62, %rd61, %rd60;
	st.global.u64 	[%rd3], %rd101;
	add.s32 	%r36, %r36, 8;
	shl.b32 	%r26, %r19, 3;
	add.s32 	%r35, %r35, %r26;
	add.s32 	%r34, %r34, 8;
	setp.ne.s32 	%p4, %r36, 0;
	@%p4 bra 	$L__BB0_4;
$L__BB0_5:
	setp.eq.s32 	%p5, %r4, 0;
	@%p5 bra 	$L__BB0_13;
	and.b32  	%r14, %r19, 3;
	setp.lt.u32 	%p6, %r4, 4;
	@%p6 bra 	$L__BB0_8;
	add.s32 	%r27, %r3, %r38;
	mul.wide.s32 	%rd63, %r27, 8;
	add.s64 	%rd64, %rd2, %rd63;
	ld.global.u64 	%rd65, [%rd64];
	mad.lo.s32 	%r28, %r38, %r19, %r2;
	mul.wide.s32 	%rd66, %r28, 8;
	add.s64 	%rd67, %rd1, %rd66;
	ld.global.u64 	%rd68, [%rd67];
	mad.lo.s64 	%rd69, %rd68, %rd65, %rd101;
	st.global.u64 	[%rd3], %rd69;
	ld.global.u64 	%rd70, [%rd64+8];
	mul.wide.u32 	%rd71, %r19, 8;
	add.s64 	%rd72, %rd67, %rd71;
	ld.global.u64 	%rd73, [%rd72];
	mad.lo.s64 	%rd74, %rd73, %rd70, %rd69;
	st.global.u64 	[%rd3], %rd74;
	ld.global.u64 	%rd75, [%rd64+16];
	add.s64 	%rd76, %rd72, %rd71;
	ld.global.u64 	%rd77, [%rd76];
	mad.lo.s64 	%rd78, %rd77, %rd75, %rd74;
	st.global.u64 	[%rd3], %rd78;
	ld.global.u64 	%rd79, [%rd64+24];
	add.s64 	%rd80, %rd76, %rd71;
	ld.global.u64 	%rd81, [%rd80];
	mad.lo.s64 	%rd101, %rd81, %rd79, %rd78;
	st.global.u64 	[%rd3], %rd101;
	add.s32 	%r38, %r38, 4;
$L__BB0_8:
	setp.eq.s32 	%p7, %r14, 0;
	@%p7 bra 	$L__BB0_13;
	setp.eq.s32 	%p8, %r14, 1;
	@%p8 bra 	$L__BB0_11;
	add.s32 	%r29, %r3, %r38;
	mul.wide.s32 	%rd82, %r29, 8;
	add.s64 	%rd83, %rd2, %rd82;
	ld.global.u64 	%rd84, [%rd83];
	mad.lo.s32 	%r30, %r38, %r19, %r2;
	mul.wide.s32 	%rd85, %r30, 8;
	add.s64 	%rd86, %rd1, %rd85;
	ld.global.u64 	%rd87, [%rd86];
	mad.lo.s64 	%rd88, %rd87, %rd84, %rd101;
	st.global.u64 	[%rd3], %rd88;
	ld.global.u64 	%rd89, [%rd83+8];
	mul.wide.u32 	%rd90, %r19, 8;
	add.s64 	%rd91, %rd86, %rd90;
	ld.global.u64 	%rd92, [%rd91];
	mad.lo.s64 	%rd101, %rd92, %rd89, %rd88;
	st.global.u64 	[%rd3], %rd101;
	add.s32 	%r38, %r38, 2;
$L__BB0_11:
	and.b32  	%r31, %r19, 1;
	setp.eq.b32 	%p9, %r31, 1;
	not.pred 	%p10, %p9;
	@%p10 bra 	$L__BB0_13;
	add.s32 	%r32, %r3, %r38;
	mul.wide.s32 	%rd93, %r32, 8;
	add.s64 	%rd94, %rd2, %rd93;
	ld.global.u64 	%rd95, [%rd94];
	mad.lo.s32 	%r33, %r38, %r19, %r2;
	mul.wide.s32 	%rd96, %r33, 8;
	add.s64 	%rd97, %rd1, %rd96;
	ld.global.u64 	%rd98, [%rd97];
	mad.lo.s64 	%rd99, %rd98, %rd95, %rd101;
	st.global.u64 	[%rd3], %rd99;
$L__BB0_13:
	ret;

}


// ===== COMPILED SASS (sm_100) =====

	.target	sm_100

	.elftype	@"ET_EXEC"


//--------------------- .note.nv.tkinfo           --------------------------
	.section	.note.nv.tkinfo,"",@"SHT_NOTE"
	.sectionflags	@"SHF_NOTE_NV_TKINFO"
	.tkinfo
        /*0018*/ 	.word	0x00000002
        /*0030*/ 	.string	""
        /*0030*/ 	.string	"ptxas"
        /*0030*/ 	.string	"Cuda compilation tools, release 13.0, V13.0.88"
        /*0030*/ 	.string	"Build cuda_13.0.r13.0/compiler.36424714_0"
        /*0030*/ 	.string	"-arch sm_100 -m 64 "



//--------------------- .note.nv.cuinfo           --------------------------
	.section	.note.nv.cuinfo,"",@"SHT_NOTE"
	.sectionflags	@"SHF_NOTE_NV_CUINFO"
        /*0018*/ 	.short	0x0002
        /*001a*/ 	.short	0x0064
        /*001c*/ 	.short	0x0082
	.zero		2


//--------------------- .nv.info                  --------------------------
	.section	.nv.info,"",@"SHT_CUDA_INFO"
	.align	4


	//----- nvinfo : EIATTR_REGCOUNT
	.align		4
        /*0000*/ 	.byte	0x04, 0x2f
        /*0002*/ 	.short	(.L_1 - .L_0)
	.align		4
.L_0:
        /*0004*/ 	.word	index@(_Z14cudamul_kernelPxS_S_i)
        /*0008*/ 	.word	0x00000018


	//----- nvinfo : EIATTR_FRAME_SIZE
	.align		4
.L_1:
        /*000c*/ 	.byte	0x04, 0x11
        /*000e*/ 	.short	(.L_3 - .L_2)
	.align		4
.L_2:
        /*0010*/ 	.word	index@(_Z14cudamul_kernelPxS_S_i)
        /*0014*/ 	.word	0x00000000


	//----- nvinfo : EIATTR_MIN_STACK_SIZE
	.align		4
.L_3:
        /*0018*/ 	.byte	0x04, 0x12
        /*001a*/ 	.short	(.L_5 - .L_4)
	.align		4
.L_4:
        /*001c*/ 	.word	index@(_Z14cudamul_kernelPxS_S_i)
        /*0020*/ 	.word	0x00000000
.L_5:


//--------------------- .nv.compat                --------------------------
	.section	.nv.compat,"",@"SHT_CUDA_COMPAT_INFO"
	.align	4
        /*0000*/ 	.byte	0x02, 0x09, 0x00, 0x00, 0x02, 0x02, 0x01, 0x00, 0x02, 0x05, 0x05, 0x00, 0x03, 0x07, 0x01, 0x01
        /*0010*/ 	.byte	0x02, 0x03, 0x00, 0x00, 0x02, 0x06, 0x01, 0x00, 0x04, 0x0b, 0x08, 0x00, 0x09, 0x00, 0x00, 0x00
        /*0020*/ 	.byte	0x00, 0x00, 0x00, 0x00


//--------------------- .nv.info._Z14cudamul_kernelPxS_S_i --------------------------
	.section	.nv.info._Z14cudamul_kernelPxS_S_i,"",@"SHT_CUDA_INFO"
	.sectionflags	@""
	.align	4


	//----- nvinfo : EIATTR_CUDA_API_VERSION
	.align		4
        /*0000*/ 	.byte	0x04, 0x37
        /*0002*/ 	.short	(.L_7 - .L_6)
.L_6:
        /*0004*/ 	.word	0x00000082


	//----- nvinfo : EIATTR_KPARAM_INFO
	.align		4
.L_7:
        /*0008*/ 	.byte	0x04, 0x17
        /*000a*/ 	.short	(.L_9 - .L_8)
.L_8:
        /*000c*/ 	.word	0x00000000
        /*0010*/ 	.short	0x0003
        /*0012*/ 	.short	0x0018
        /*0014*/ 	.byte	0x00, 0xf0, 0x11, 0x00


	//----- nvinfo : EIATTR_KPARAM_INFO
	.align		4
.L_9:
        /*0018*/ 	.byte	0x04, 0x17
        /*001a*/ 	.short	(.L_11 - .L_10)
.L_10:
        /*001c*/ 	.word	0x00000000
        /*0020*/ 	.short	0x0002
        /*0022*/ 	.short	0x0010
        /*0024*/ 	.byte	0x00, 0xf5, 0x21, 0x00


	//----- nvinfo : EIATTR_KPARAM_INFO
	.align		4
.L_11:
        /*0028*/ 	.byte	0x04, 0x17
        /*002a*/ 	.short	(.L_13 - .L_12)
.L_12:
        /*002c*/ 	.word	0x00000000
        /*0030*/ 	.short	0x0001
        /*0032*/ 	.short	0x0008
        /*0034*/ 	.byte	0x00, 0xf5, 0x21, 0x00


	//----- nvinfo : EIATTR_KPARAM_INFO
	.align		4
.L_13:
        /*0038*/ 	.byte	0x04, 0x17
        /*003a*/ 	.short	(.L_15 - .L_14)
.L_14:
        /*003c*/ 	.word	0x00000000
        /*0040*/ 	.short	0x0000
        /*0042*/ 	.short	0x0000
        /*0044*/ 	.byte	0x00, 0xf5, 0x21, 0x00


	//----- nvinfo : EIATTR_SPARSE_MMA_MASK
	.align		4
.L_15:
        /*0048*/ 	.byte	0x03, 0x50
        /*004a*/ 	.short	0x0000


	//----- nvinfo : EIATTR_MAXREG_COUNT
	.align		4
        /*004c*/ 	.byte	0x03, 0x1b
        /*004e*/ 	.short	0x00ff


	//----- nvinfo : EIATTR_MERCURY_ISA_VERSION
	.align		4
        /*0050*/ 	.byte	0x03, 0x5f
        /*0052*/ 	.short	0x0101


	//----- nvinfo : EIATTR_VRC_CTA_INIT_COUNT
	.align		4
        /*0054*/ 	.byte	0x02, 0x4a
	.zero		1
	.zero		1


	//----- nvinfo : EIATTR_EXIT_INSTR_OFFSETS
	.align		4
        /*0058*/ 	.byte	0x04, 0x1c
        /*005a*/ 	.short	(.L_17 - .L_16)


	//   ....[0]....
.L_16:
        /*005c*/ 	.word	0x00000080


	//   ....[1]....
        /*0060*/ 	.word	0x000000b0


	//   ....[2]....
        /*0064*/ 	.word	0x000008c0


	//   ....[3]....
        /*0068*/ 	.word	0x00000bf0


	//   ....[4]....
        /*006c*/ 	.word	0x00000e00


	//   ....[5]....
        /*0070*/ 	.word	0x00000ee0


	//----- nvinfo : EIATTR_CBANK_PARAM_SIZE
	.align		4
.L_17:
        /*0074*/ 	.byte	0x03, 0x19
        /*0076*/ 	.short	0x001c


	//----- nvinfo : EIATTR_PARAM_CBANK
	.align		4
        /*0078*/ 	.byte	0x04, 0x0a
        /*007a*/ 	.short	(.L_19 - .L_18)
	.align		4
.L_18:
        /*007c*/ 	.word	index@(.nv.constant0._Z14cudamul_kernelPxS_S_i)
        /*0080*/ 	.short	0x0380
        /*0082*/ 	.short	0x001c


	//----- nvinfo : EIATTR_SW_WAR
	.align		4
.L_19:
        /*0084*/ 	.byte	0x04, 0x36
        /*0086*/ 	.short	(.L_21 - .L_20)
.L_20:
        /*0088*/ 	.word	0x00000008
.L_21:


//--------------------- .nv.callgraph             --------------------------
	.section	.nv.callgraph,"",@"SHT_CUDA_CALLGRAPH"
	.align	4
	.sectionentsize	8
	.align		4
        /*0000*/ 	.word	0x00000000
	.align		4
        /*0004*/ 	.word	0xffffffff
	.align		4
        /*0008*/ 	.word	0x00000000
	.align		4
        /*000c*/ 	.word	0xfffffffe
	.align		4
        /*0010*/ 	.word	0x00000000
	.align		4
        /*0014*/ 	.word	0xfffffffd
	.align		4
        /*0018*/ 	.word	0x00000000
	.align		4
        /*001c*/ 	.word	0xfffffffc


//--------------------- .text._Z14cudamul_kernelPxS_S_i --------------------------
	.section	.text._Z14cudamul_kernelPxS_S_i,"ax",@progbits
	.align	128
        .global         _Z14cudamul_kernelPxS_S_i
        .type           _Z14cudamul_kernelPxS_S_i,@function
        .size           _Z14cudamul_kernelPxS_S_i,(.L_x_5 - _Z14cudamul_kernelPxS_S_i)
        .other          _Z14cudamul_kernelPxS_S_i,@"STO_CUDA_ENTRY STV_DEFAULT"
_Z14cudamul_kernelPxS_S_i:
.text._Z14cudamul_kernelPxS_S_i:
[----:B------:R-:W-:Y:S01]  /*0000*/  LDC R1, c[0x0][0x37c] ;  /* 0x0000df00ff017b82 */ /* 0x000fe20000000800 */
[----:B------:R-:W0:Y:S01]  /*0010*/  S2R R9, SR_CTAID.X ;  /* 0x0000000000097919 */ /* 0x000e220000002500 */
[----:B------:R-:W1:Y:S01]  /*0020*/  LDCU UR18, c[0x0][0x398] ;  /* 0x00007300ff1277ac */ /* 0x000e620008000800 */
[----:B------:R-:W0:Y:S01]  /*0030*/  S2R R0, SR_TID.X ;  /* 0x0000000000007919 */ /* 0x000e220000002100 */
[----:B------:R-:W0:Y:S01]  /*0040*/  LDCU UR5, c[0x0][0x360] ;  /* 0x00006c00ff0577ac */ /* 0x000e220008000800 */
[----:B-1----:R-:W-:Y:S01]  /*0050*/  UIMAD UR4, UR18, UR18, URZ ;  /* 0x00000012120472a4 */ /* 0x002fe2000f8e02ff */
[----:B0-----:R-:W-:-:S05]  /*0060*/  IMAD R9, R9, UR5, R0 ;  /* 0x0000000509097c24 */ /* 0x001fca000f8e0200 */
[----:B------:R-:W-:-:S13]  /*0070*/  ISETP.GE.AND P0, PT, R9, UR4, PT ;  /* 0x0000000409007c0c */ /* 0x000fda000bf06270 */
[----:B------:R-:W-:Y:S05]  /*0080*/  @P0 EXIT ;  /* 0x000000000000094d */ /* 0x000fea0003800000 */
[----:B------:R-:W-:-:S06]  /*0090*/  UISETP.GE.AND UP0, UPT, UR18, 0x1, UPT ;  /* 0x000000011200788c */ /* 0x000fcc000bf06270 */
[----:B------:R-:W-:-:S13]  /*00a0*/  PLOP3.LUT P0, PT, PT, PT, UP0, 0x80, 0x8 ;  /* 0x000000000008781c */ /* 0x000fda0003f0f008 */
[----:B------:R-:W-:Y:S05]  /*00b0*/  @!P0 EXIT ;  /* 0x000000000000894d */ /* 0x000fea0003800000 */
[----:B------:R-:W0:Y:S01]  /*00c0*/  LDC.64 R2, c[0x0][0x390] ;  /* 0x0000e400ff027b82 */ /* 0x000e220000000a00 */
[----:B------:R-:W1:Y:S01]  /*00d0*/  LDCU.64 UR16, c[0x0][0x358] ;  /* 0x00006b00ff1077ac */ /* 0x000e620008000a00 */
[----:B0-----:R-:W-:-:S05]  /*00e0*/  IMAD.WIDE R2, R9, 0x8, R2 ;  /* 0x0000000809027825 */ /* 0x001fca00078e0202 */
[----:B-1----:R0:W5:Y:S01]  /*00f0*/  LDG.E.64 R6, desc[UR16][R2.64] ;  /* 0x0000001002067981 */ /* 0x002162000c1e1b00 */
[----:B------:R-:W-:Y:S01]  /*0100*/  IABS R11, UR18 ;  /* 0x00000012000b7c13 */ /* 0x000fe20008000000 */
[----:B------:R-:W-:Y:S01]  /*0110*/  UISETP.GE.U32.AND UP0, UPT, UR18, 0x8, UPT ;  /* 0x000000081200788c */ /* 0x000fe2000bf06070 */
[----:B------:R-:W-:Y:S02]  /*0120*/  ISETP.GE.AND P2, PT, R9, RZ, PT ;  /* 0x000000ff0900720c */ /* 0x000fe40003f46270 */
[----:B------:R-:W1:Y:S08]  /*0130*/  I2F.RP R0, R11 ;  /* 0x0000000b00007306 */ /* 0x000e700000209400 */
[----:B-1----:R-:W1:Y:S02]  /*0140*/  MUFU.RCP R0, R0 ;  /* 0x0000000000007308 */ /* 0x002e640000001000 */
[----:B-1----:R-:W-:-:S06]  /*0150*/  IADD3 R4, PT, PT, R0, 0xffffffe, RZ ;  /* 0x0ffffffe00047810 */ /* 0x002fcc0007ffe0ff */
[----:B------:R1:W2:Y:S02]  /*0160*/  F2I.FTZ.U32.TRUNC.NTZ R5, R4 ;  /* 0x0000000400057305 */ /* 0x0002a4000021f000 */
[----:B-1----:R-:W-:Y:S01]  /*0170*/  HFMA2 R4, -RZ, RZ, 0, 0 ;  /* 0x00000000ff047431 */ /* 0x002fe200000001ff */
[----:B--2---:R-:W-:-:S05]  /*0180*/  IADD3 R8, PT, PT, RZ, -R5, RZ ;  /* 0x80000005ff087210 */ /* 0x004fca0007ffe0ff */
[----:B------:R-:W-:Y:S01]  /*0190*/  IMAD R13, R8, R11, RZ ;  /* 0x0000000b080d7224 */ /* 0x000fe200078e02ff */
[----:B------:R-:W-:-:S03]  /*01a0*/  IABS R8, R9 ;  /* 0x0000000900087213 */ /* 0x000fc60000000000 */
[----:B------:R-:W-:-:S06]  /*01b0*/  IMAD.HI.U32 R5, R5, R13, R4 ;  /* 0x0000000d05057227 */ /* 0x000fcc00078e0004 */
[----:B------:R-:W-:-:S05]  /*01c0*/  IMAD.HI.U32 R5, R5, R8, RZ ;  /* 0x0000000805057227 */ /* 0x000fca00078e00ff */
[----:B------:R-:W-:-:S05]  /*01d0*/  IADD3 R5, PT, PT, -R5, RZ, RZ ;  /* 0x000000ff05057210 */ /* 0x000fca0007ffe1ff */
[----:B------:R-:W-:Y:S01]  /*01e0*/  IMAD R0, R11, R5, R8 ;  /* 0x000000050b007224 */ /* 0x000fe200078e0208 */
[----:B------:R-:W-:-:S04]  /*01f0*/  MOV R5, RZ ;  /* 0x000000ff00057202 */ /* 0x000fc80000000f00 */
[----:B------:R-:W-:-:S13]  /*0200*/  ISETP.GT.U32.AND P0, PT, R11, R0, PT ;  /* 0x000000000b00720c */ /* 0x000fda0003f04070 */
[----:B------:R-:W-:Y:S02]  /*0210*/  @!P0 IADD3 R0, PT, PT, R0, -R11, RZ ;  /* 0x8000000b00008210 */ /* 0x000fe40007ffe0ff */
[----:B------:R-:W-:Y:S02]  /*0220*/  ISETP.NE.AND P0, PT, RZ, UR18, PT ;  /* 0x00000012ff007c0c */ /* 0x000fe4000bf05270 */
[----:B------:R-:W-:-:S13]  /*0230*/  ISETP.GT.U32.AND P1, PT, R11, R0, PT ;  /* 0x000000000b00720c */ /* 0x000fda0003f24070 */
[----:B------:R-:W-:-:S04]  /*0240*/  @!P1 IADD3 R0, PT, PT, R0, -R11, RZ ;  /* 0x8000000b00009210 */ /* 0x000fc80007ffe0ff */
[----:B------:R-:W-:Y:S02]  /*0250*/  @!P2 IADD3 R0, PT, PT, -R0, RZ, RZ ;  /* 0x000000ff0000a210 */ /* 0x000fe40007ffe1ff */
[----:B------:R-:W-:-:S04]  /*0260*/  @!P0 LOP3.LUT R0, RZ, UR18, RZ, 0x33, !PT ;  /* 0x00000012ff008c12 */ /* 0x000fc8000f8e33ff */
[----:B------:R-:W-:Y:S01]  /*0270*/  IADD3 R4, PT, PT, R9, -R0, RZ ;  /* 0x8000000009047210 */ /* 0x000fe20007ffe0ff */
[----:B0-----:R-:W-:Y:S06]  /*0280*/  BRA.U !UP0, `(.L_x_0) ;  /* 0x0000000508847547 */ /* 0x001fec000b800000 */
[----:B------:R-:W0:Y:S01]  /*0290*/  LDCU.64 UR20, c[0x0][0x388] ;  /* 0x00007100ff1477ac */ /* 0x000e220008000a00 */
[----:B------:R-:W-:Y:S02]  /*02a0*/  MOV R5, R4 ;  /* 0x0000000400057202 */ /* 0x000fe40000000f00 */
[----:B------:R-:W-:Y:S01]  /*02b0*/  MOV R10, R0 ;  /* 0x00000000000a7202 */ /* 0x000fe20000000f00 */
[----:B------:R-:W-:-:S04]  /*02c0*/  ULOP3.LUT UR4, UR18, 0x7ffffff8, URZ, 0xc0, !UPT ;  /* 0x7ffffff812047892 */ /* 0x000fc8000f8ec0ff */
[----:B------:R-:W-:Y:S02]  /*02d0*/  UIADD3 UR4, UPT, UPT, -UR4, URZ, URZ ;  /* 0x000000ff04047290 */ /* 0x000fe4000fffe1ff */
[----:B0-----:R-:W-:Y:S02]  /*02e0*/  UIMAD.WIDE.U32 UR6, UR18, 0x10, UR20 ;  /* 0x00000010120678a5 */ /* 0x001fe4000f8e0014 */
[----:B------:R-:W-:Y:S02]  /*02f0*/  UIMAD.WIDE.U32 UR8, UR18, 0x20, UR20 ;  /* 0x00000020120878a5 */ /* 0x000fe4000f8e0014 */
[----:B------:R-:W-:Y:S02]  /*0300*/  UIMAD.WIDE.U32 UR10, UR18, 0x28, UR20 ;  /* 0x00000028120a78a5 */ /* 0x000fe4000f8e0014 */
[----:B------:R-:W-:Y:S02]  /*0310*/  UIMAD.WIDE.U32 UR12, UR18, 0x30, UR20 ;  /* 0x00000030120c78a5 */ /* 0x000fe4000f8e0014 */
[----:B------:R-:W-:-:S12]  /*0320*/  UIMAD.WIDE.U32 UR14, UR18, 0x38, UR20 ;  /* 0x00000038120e78a5 */ /* 0x000fd8000f8e0014 */
.L_x_1:
[----:B-1----:R-:W0:Y:S01]  /*0330*/  LDC.64 R8, c[0x0][0x380] ;  /* 0x0000e000ff087b82 */ /* 0x002e220000000a00 */
[----:B------:R-:W-:-:S05]  /*0340*/  HFMA2 R13, -RZ, RZ, 0, 4.76837158203125e-07 ;  /* 0x00000008ff0d7431 */ /* 0x000fca00000001ff */
[----:B------:R-:W-:-:S05]  /*0350*/  IMAD.WIDE R12, R10, R13, UR20 ;  /* 0x000000140a0c7e25 */ /* 0x000fca000f8e020d */
[----:B------:R-:W2:Y:S01]  /*0360*/  LDG.E.64 R16, desc[UR16][R12.64] ;  /* 0x000000100c107981 */ /* 0x000ea2000c1e1b00 */
[----:B0-----:R-:W-:-:S05]  /*0370*/  IMAD.WIDE R8, R5, 0x8, R8 ;  /* 0x0000000805087825 */ /* 0x001fca00078e0208 */
[----:B------:R-:W2:Y:S02]  /*0380*/  LDG.E.64 R14, desc[UR16][R8.64] ;  /* 0x00000010080e7981 */ /* 0x000ea4000c1e1b00 */
[----:B--2---:R-:W-:Y:S02]  /*0390*/  IMAD R11, R17, R14, RZ ;  /* 0x0000000e110b7224 */ /* 0x004fe400078e02ff */
[----:B-----5:R-:W-:Y:S01]  /*03a0*/  IMAD.WIDE.U32 R18, R14, R16, R6 ;  /* 0x000000100e127225 */ /* 0x020fe200078e0006 */
[----:B------:R-:W-:-:S03]  /*03b0*/  MOV R7, UR18 ;  /* 0x0000001200077c02 */ /* 0x000fc60008000f00 */
[----:B------:R-:W-:Y:S02]  /*03c0*/  IMAD R11, R15, R16, R11 ;  /* 0x000000100f0b7224 */ /* 0x000fe400078e020b */
[----:B------:R-:W-:-:S03]  /*03d0*/  IMAD.WIDE.U32 R6, R7, 0x8, R12 ;  /* 0x0000000807067825 */ /* 0x000fc600078e000c */
[----:B------:R-:W-:-:S05]  /*03e0*/  IADD3 R19, PT, PT, R19, R11, RZ ;  /* 0x0000000b13137210 */ /* 0x000fca0007ffe0ff */
[----:B------:R0:W-:Y:S04]  /*03f0*/  STG.E.64 desc[UR16][R2.64], R18 ;  /* 0x0000001202007986 */ /* 0x0001e8000c101b10 */
[----:B------:R-:W2:Y:S04]  /*0400*/  LDG.E.64 R6, desc[UR16][R6.64] ;  /* 0x0000001006067981 */ /* 0x000ea8000c1e1b00 */
[----:B------:R-:W2:Y:S02]  /*0410*/  LDG.E.64 R14, desc[UR16][R8.64+0x8] ;  /* 0x00000810080e7981 */ /* 0x000ea4000c1e1b00 */
[----:B--2---:R-:W-:-:S02]  /*0420*/  IMAD R11, R7, R14, RZ ;  /* 0x0000000e070b7224 */ /* 0x004fc400078e02ff */
[----:B------:R-:W-:-:S04]  /*0430*/  IMAD.WIDE.U32 R16, R14, R6, R18 ;  /* 0x000000060e107225 */ /* 0x000fc800078e0012 */
[----:B------:R-:W-:Y:S01]  /*0440*/  IMAD R11, R15, R6, R11 ;  /* 0x000000060f0b7224 */ /* 0x000fe200078e020b */
[----:B------:R-:W-:-:S04]  /*0450*/  MOV R15, 0x8 ;  /* 0x00000008000f7802 */ /* 0x000fc80000000f00 */
[----:B------:R-:W-:Y:S01]  /*0460*/  IADD3 R17, PT, PT, R17, R11, RZ ;  /* 0x0000000b11117210 */ /* 0x000fe20007ffe0ff */
[----:B------:R-:W-:-:S04]  /*0470*/  IMAD.WIDE R14, R10, R15, UR6 ;  /* 0x000000060a0e7e25 */ /* 0x000fc8000f8e020f */
[----:B------:R1:W-:Y:S04]  /*0480*/  STG.E.64 desc[UR16][R2.64], R16 ;  /* 0x0000001002007986 */ /* 0x0003e8000c101b10 */
[----:B------:R-:W2:Y:S04]  /*0490*/  LDG.E.64 R14, desc[UR16][R14.64] ;  /* 0x000000100e0e7981 */ /* 0x000ea8000c1e1b00 */
[----:B------:R-:W2:Y:S02]  /*04a0*/  LDG.E.64 R6, desc[UR16][R8.64+0x10] ;  /* 0x0000101008067981 */ /* 0x000ea4000c1e1b00 */
[----:B--2---:R-:W-:-:S02]  /*04b0*/  IMAD R11, R15, R6, RZ ;  /* 0x000000060f0b7224 */ /* 0x004fc400078e02ff */
[----:B0-----:R-:W-:-:S04]  /*04c0*/  IMAD.WIDE.U32 R18, R6, R14, R16 ;  /* 0x0000000e06127225 */ /* 0x001fc800078e0010 */
[----:B------:R-:W-:Y:S01]  /*04d0*/  IMAD R11, R7, R14, R11 ;  /* 0x0000000e070b7224 */ /* 0x000fe200078e020b */
[----:B------:R-:W-:-:S04]  /*04e0*/  MOV R7, UR18 ;  /* 0x0000001200077c02 */ /* 0x000fc80008000f00 */
[----:B------:R-:W-:Y:S01]  /*04f0*/  IADD3 R19, PT, PT, R19, R11, RZ ;  /* 0x0000000b13137210 */ /* 0x000fe20007ffe0ff */
[----:B------:R-:W-:-:S04]  /*0500*/  IMAD.WIDE.U32 R12, R7, 0x18, R12 ;  /* 0x00000018070c7825 */ /* 0x000fc800078e000c */
[----:B------:R0:W-:Y:S04]  /*0510*/  STG.E.64 desc[UR16][R2.64], R18 ;  /* 0x0000001202007986 */ /* 0x0001e8000c101b10 */
[----:B------:R-:W2:Y:S04]  /*0520*/  LDG.E.64 R12, desc[UR16][R12.64] ;  /* 0x000000100c0c7981 */ /* 0x000ea8000c1e1b00 */
[----:B------:R-:W2:Y:S01]  /*0530*/  LDG.E.64 R6, desc[UR16][R8.64+0x18] ;  /* 0x0000181008067981 */ /* 0x000ea2000c1e1b00 */
[----:B------:R-:W-:-:S05]  /*0540*/  HFMA2 R21, -RZ, RZ, 0, 4.76837158203125e-07 ;  /* 0x00000008ff157431 */ /* 0x000fca00000001ff */
[----:B------:R-:W-:-:S04]  /*0550*/  IMAD.WIDE R20, R10, R21, UR8 ;  /* 0x000000080a147e25 */ /* 0x000fc8000f8e0215 */
[----:B--2---:R-:W-:Y:S02]  /*0560*/  IMAD R11, R13, R6, RZ ;  /* 0x000000060d0b7224 */ /* 0x004fe400078e02ff */
[----:B------:R-:W-:-:S04]  /*0570*/  IMAD.WIDE.U32 R14, R6, R12, R18 ;  /* 0x0000000c060e7225 */ /* 0x000fc800078e0012 */
[----:B------:R-:W-:Y:S01]  /*0580*/  IMAD R11, R7, R12, R11 ;  /* 0x0000000c070b7224 */ /* 0x000fe200078e020b */
[----:B-1----:R-:W-:-:S04]  /*0590*/  MOV R16, R14 ;  /* 0x0000000e00107202 */ /* 0x002fc80000000f00 */
[----:B------:R-:W-:-:S05]  /*05a0*/  IADD3 R17, PT, PT, R15, R11, RZ ;  /* 0x0000000b0f117210 */ /* 0x000fca0007ffe0ff */
[----:B------:R1:W-:Y:S04]  /*05b0*/  STG.E.64 desc[UR16][R2.64], R16 ;  /* 0x0000001002007986 */ /* 0x0003e8000c101b10 */
[----:B------:R-:W2:Y:S04]  /*05c0*/  LDG.E.64 R14, desc[UR16][R20.64] ;  /* 0x00000010140e7981 */ /* 0x000ea8000c1e1b00 */
[----:B------:R-:W2:Y:S01]  /*05d0*/  LDG.E.64 R6, desc[UR16][R8.64+0x20] ;  /* 0x0000201008067981 */ /* 0x000ea2000c1e1b00 */
[----:B0-----:R-:W-:-:S05]  /*05e0*/  HFMA2 R19, -RZ, RZ, 0, 4.76837158203125e-07 ;  /* 0x00000008ff137431 */ /* 0x001fca00000001ff */
[----:B------:R-:W-:-:S04]  /*05f0*/  IMAD.WIDE R18, R10, R19, UR10 ;  /* 0x0000000a0a127e25 */ /* 0x000fc8000f8e0213 */
[----:B--2---:R-:W-:Y:S02]  /*0600*/  IMAD R11, R15, R6, RZ ;  /* 0x000000060f0b7224 */ /* 0x004fe400078e02ff */
[----:B------:R-:W-:-:S04]  /*0610*/  IMAD.WIDE.U32 R12, R6, R14, R16 ;  /* 0x0000000e060c7225 */ /* 0x000fc800078e0010 */
[----:B------:R-:W-:Y:S01]  /*0620*/  IMAD R11, R7, R14, R11 ;  /* 0x0000000e070b7224 */ /* 0x000fe200078e020b */
[----:B------:R-:W-:-:S04]  /*0630*/  MOV R14, R12 ;  /* 0x0000000c000e7202 */ /* 0x000fc80000000f00 */
[----:B------:R-:W-:-:S05]  /*0640*/  IADD3 R15, PT, PT, R13, R11, RZ ;  /* 0x0000000b0d0f7210 */ /* 0x000fca0007ffe0ff */
[----:B------:R0:W-:Y:S04]  /*0650*/  STG.E.64 desc[UR16][R2.64], R14 ;  /* 0x0000000e02007986 */ /* 0x0001e8000c101b10 */
[----:B------:R-:W2:Y:S04]  /*0660*/  LDG.E.64 R12, desc[UR16][R18.64] ;  /* 0x00000010120c7981 */ /* 0x000ea8000c1e1b00 */
[----:B------:R-:W2:Y:S02]  /*0670*/  LDG.E.64 R6, desc[UR16][R8.64+0x28] ;  /* 0x0000281008067981 */ /* 0x000ea4000c1e1b00 */
[----:B--2---:R-:W-:-:S04]  /*0680*/  IMAD R11, R13, R6, RZ ;  /* 0x000000060d0b7224 */ /* 0x004fc800078e02ff */
[-C--:B------:R-:W-:Y:S02]  /*0690*/  IMAD R11, R7, R12.reuse, R11 ;  /* 0x0000000c070b7224 */ /* 0x080fe400078e020b */
[----:B------:R-:W-:Y:S02]  /*06a0*/  HFMA2 R7, -RZ, RZ, 0, 4.76837158203125e-07 ;  /* 0x00000008ff077431 */ /* 0x000fe400000001ff */
[----:B-1----:R-:W-:-:S05]  /*06b0*/  IMAD.WIDE.U32 R16, R6, R12, R14 ;  /* 0x0000000c06107225 */ /* 0x002fca00078e000e */
        /* <DEDUP_REMOVED lines=8> */
[----:B------:R-:W-:Y:S02]  /*0740*/  MOV R13, 0x8 ;  /* 0x00000008000d7802 */ /* 0x000fe40000000f00 */
[----:B------:R-:W-:Y:S02]  /*0750*/  MOV R18, R14 ;  /* 0x0000000e00127202 */ /* 0x000fe40000000f00 */
[----:B------:R-:W-:Y:S01]  /*0760*/  IADD3 R19, PT, PT, R15, R11, RZ ;  /* 0x0000000b0f137210 */ /* 0x000fe20007ffe0ff */
[----:B------:R-:W-:-:S04]  /*0770*/  IMAD.WIDE R12, R10, R13, UR14 ;  /* 0x0000000e0a0c7e25 */ /* 0x000fc8000f8e020d */
[----:B------:R1:W-:Y:S04]  /*0780*/  STG.E.64 desc[UR16][R2.64], R18 ;  /* 0x0000001202007986 */ /* 0x0003e8000c101b10 */
[----:B------:R-:W2:Y:S04]  /*0790*/  LDG.E.64 R14, desc[UR16][R8.64+0x38] ;  /* 0x00003810080e7981 */ /* 0x000ea8000c1e1b00 */
[----:B------:R-:W2:Y:S01]  /*07a0*/  LDG.E.64 R12, desc[UR16][R12.64] ;  /* 0x000000100c0c7981 */ /* 0x000ea2000c1e1b00 */
[----:B------:R-:W-:-:S04]  /*07b0*/  UIADD3 UR4, UPT, UPT, UR4, 0x8, URZ ;  /* 0x0000000804047890 */ /* 0x000fc8000fffe0ff */
[----:B------:R-:W-:Y:S01]  /*07c0*/  UISETP.NE.AND UP0, UPT, UR4, URZ, UPT ;  /* 0x000000ff0400728c */ /* 0x000fe2000bf05270 */
[----:B------:R-:W-:Y:S01]  /*07d0*/  IADD3 R5, PT, PT, R5, 0x8, RZ ;  /* 0x0000000805057810 */ /* 0x000fe20007ffe0ff */
[----:B--2---:R-:W-:Y:S02]  /*07e0*/  IMAD R11, R13, R14, RZ ;  /* 0x0000000e0d0b7224 */ /* 0x004fe400078e02ff */
[----:B------:R-:W-:-:S04]  /*07f0*/  IMAD.WIDE.U32 R6, R14, R12, R18 ;  /* 0x0000000c0e067225 */ /* 0x000fc800078e0012 */
[----:B------:R-:W-:Y:S01]  /*0800*/  IMAD R11, R15, R12, R11 ;  /* 0x0000000c0f0b7224 */ /* 0x000fe200078e020b */
[----:B------:R-:W-:-:S04]  /*0810*/  MOV R8, R6 ;  /* 0x0000000600087202 */ /* 0x000fc80000000f00 */
[----:B------:R-:W-:-:S04]  /*0820*/  IADD3 R7, PT, PT, R7, R11, RZ ;  /* 0x0000000b07077210 */ /* 0x000fc80007ffe0ff */
[----:B------:R-:W-:-:S05]  /*0830*/  MOV R9, R7 ;  /* 0x0000000700097202 */ /* 0x000fca0000000f00 */
[----:B------:R1:W-:Y:S01]  /*0840*/  STG.E.64 desc[UR16][R2.64], R8 ;  /* 0x0000000802007986 */ /* 0x0003e2000c101b10 */
[----:B------:R-:W-:-:S04]  /*0850*/  MOV R11, UR18 ;  /* 0x00000012000b7c02 */ /* 0x000fc80008000f00 */
[----:B------:R-:W-:Y:S01]  /*0860*/  LEA R10, R11, R10, 0x3 ;  /* 0x0000000a0b0a7211 */ /* 0x000fe200078e18ff */
[----:B------:R-:W-:Y:S06]  /*0870*/  BRA.U UP0, `(.L_x_1) ;  /* 0xfffffff900ac7547 */ /* 0x000fec000b83ffff */
[----:B------:R-:W-:-:S06]  /*0880*/  ULOP3.LUT UR4, UR18, 0x7ffffff8, URZ, 0xc0, !UPT ;  /* 0x7ffffff812047892 */ /* 0x000fcc000f8ec0ff */
[----:B------:R-:W-:-:S07]  /*0890*/  MOV R5, UR4 ;  /* 0x0000000400057c02 */ /* 0x000fce0008000f00 */
.L_x_0:
[----:B------:R-:W-:-:S06]  /*08a0*/  ULOP3.LUT UR4, UR18, 0x7, URZ, 0xc0, !UPT ;  /* 0x0000000712047892 */ /* 0x000fcc000f8ec0ff */
[----:B------:R-:W-:-:S13]  /*08b0*/  ISETP.NE.AND P0, PT, RZ, UR4, PT ;  /* 0x00000004ff007c0c */ /* 0x000fda000bf05270 */
[----:B------:R-:W-:Y:S05]  /*08c0*/  @!P0 EXIT ;  /* 0x000000000000894d */ /* 0x000fea0003800000 */
[----:B------:R-:W-:Y:S02]  /*08d0*/  UISETP.GE.U32.AND UP0, UPT, UR4, 0x4, UPT ;  /* 0x000000040400788c */ /* 0x000fe4000bf06070 */
[----:B------:R-:W-:-:S07]  /*08e0*/  ULOP3.LUT UR4, UR18, 0x3, URZ, 0xc0, !UPT ;  /* 0x0000000312047892 */ /* 0x000fce000f8ec0ff */
[----:B------:R-:W-:Y:S05]  /*08f0*/  BRA.U !UP0, `(.L_x_2) ;  /* 0x0000000108b87547 */ /* 0x000fea000b800000 */
[----:B-1----:R-:W0:Y:S01]  /*0900*/  LDC.64 R8, c[0x0][0x380] ;  /* 0x0000e000ff087b82 */ /* 0x002e220000000a00 */
[----:B------:R-:W-:Y:S01]  /*0910*/  IADD3 R13, PT, PT, R4, R5, RZ ;  /* 0x00000005040d7210 */ /* 0x000fe20007ffe0ff */
[----:B------:R-:W-:-:S06]  /*0920*/  IMAD R15, R5, UR18, R0 ;  /* 0x00000012050f7c24 */ /* 0x000fcc000f8e0200 */
[----:B------:R-:W1:Y:S01]  /*0930*/  LDC.64 R10, c[0x0][0x388] ;  /* 0x0000e200ff0a7b82 */ /* 0x000e620000000a00 */
[----:B0-----:R-:W-:-:S05]  /*0940*/  IMAD.WIDE R8, R13, 0x8, R8 ;  /* 0x000000080d087825 */ /* 0x001fca00078e0208 */
[----:B------:R-:W2:Y:S01]  /*0950*/  LDG.E.64 R12, desc[UR16][R8.64] ;  /* 0x00000010080c7981 */ /* 0x000ea2000c1e1b00 */
[----:B-1----:R-:W-:-:S05]  /*0960*/  IMAD.WIDE R10, R15, 0x8, R10 ;  /* 0x000000080f0a7825 */ /* 0x002fca00078e020a */
        /* <DEDUP_REMOVED lines=13> */
[----:B------:R-:W-:Y:S02]  /*0a40*/  MOV R13, UR18 ;  /* 0x00000012000d7c02 */ /* 0x000fe40008000f00 */
[----:B------:R-:W-:Y:S02]  /*0a50*/  MOV R18, R14 ;  /* 0x0000000e00127202 */ /* 0x000fe40000000f00 */
[----:B------:R-:W-:Y:S01]  /*0a60*/  IADD3 R19, PT, PT, R15, R11, RZ ;  /* 0x0000000b0f137210 */ /* 0x000fe20007ffe0ff */
[----:B------:R-:W-:-:S04]  /*0a70*/  IMAD.WIDE.U32 R10, R13, 0x8, R6 ;  /* 0x000000080d0a7825 */ /* 0x000fc800078e0006 */
[----:B------:R2:W-:Y:S04]  /*0a80*/  STG.E.64 desc[UR16][R2.64], R18 ;  /* 0x0000001202007986 */ /* 0x0005e8000c101b10 */
[----:B------:R-:W3:Y:S04]  /*0a90*/  LDG.E.64 R12, desc[UR16][R8.64+0x10] ;  /* 0x00001010080c7981 */ /* 0x000ee8000c1e1b00 */
[----:B------:R-:W3:Y:S02]  /*0aa0*/  LDG.E.64 R14, desc[UR16][R10.64] ;  /* 0x000000100a0e7981 */ /* 0x000ee4000c1e1b00 */
[----:B---3--:R-:W-:-:S02]  /*0ab0*/  IMAD R15, R15, R12, RZ ;  /* 0x0000000c0f0f7224 */ /* 0x008fc400078e02ff */
[----:B------:R-:W-:-:S04]  /*0ac0*/  IMAD.WIDE.U32 R6, R12, R14, R18 ;  /* 0x0000000e0c067225 */ /* 0x000fc800078e0012 */
[----:B------:R-:W-:Y:S01]  /*0ad0*/  IMAD R15, R13, R14, R15 ;  /* 0x0000000e0d0f7224 */ /* 0x000fe200078e020f */
[----:B------:R-:W-:Y:S02]  /*0ae0*/  MOV R13, UR18 ;  /* 0x00000012000d7c02 */ /* 0x000fe40008000f00 */
[----:B------:R-:W-:Y:S02]  /*0af0*/  MOV R14, R6 ;  /* 0x00000006000e7202 */ /* 0x000fe40000000f00 */
[----:B------:R-:W-:Y:S01]  /*0b00*/  IADD3 R15, PT, PT, R7, R15, RZ ;  /* 0x0000000f070f7210 */ /* 0x000fe20007ffe0ff */
[----:B------:R-:W-:-:S04]  /*0b10*/  IMAD.WIDE.U32 R12, R13, 0x8, R10 ;  /* 0x000000080d0c7825 */ /* 0x000fc800078e000a */
[----:B------:R2:W-:Y:S04]  /*0b20*/  STG.E.64 desc[UR16][R2.64], R14 ;  /* 0x0000000e02007986 */ /* 0x0005e8000c101b10 */
[----:B------:R-:W0:Y:S04]  /*0b30*/  LDG.E.64 R6, desc[UR16][R8.64+0x18] ;  /* 0x0000181008067981 */ /* 0x000e28000c1e1b00 */
[----:B------:R-:W0:Y:S01]  /*0b40*/  LDG.E.64 R12, desc[UR16][R12.64] ;  /* 0x000000100c0c7981 */ /* 0x000e22000c1e1b00 */
[----:B------:R-:W-:Y:S01]  /*0b50*/  IADD3 R5, PT, PT, R5, 0x4, RZ ;  /* 0x0000000405057810 */ /* 0x000fe20007ffe0ff */
[----:B0-----:R-:W-:-:S02]  /*0b60*/  IMAD R17, R13, R6, RZ ;  /* 0x000000060d117224 */ /* 0x001fc400078e02ff */
[----:B------:R-:W-:-:S04]  /*0b70*/  IMAD.WIDE.U32 R10, R6, R12, R14 ;  /* 0x0000000c060a7225 */ /* 0x000fc800078e000e */
[----:B------:R-:W-:Y:S01]  /*0b80*/  IMAD R7, R7, R12, R17 ;  /* 0x0000000c07077224 */ /* 0x000fe200078e0211 */
[----:B------:R-:W-:-:S04]  /*0b90*/  MOV R8, R10 ;  /* 0x0000000a00087202 */ /* 0x000fc80000000f00 */
[----:B------:R-:W-:-:S04]  /*0ba0*/  IADD3 R7, PT, PT, R11, R7, RZ ;  /* 0x000000070b077210 */ /* 0x000fc80007ffe0ff */
[----:B------:R-:W-:-:S05]  /*0bb0*/  MOV R9, R7 ;  /* 0x0000000700097202 */ /* 0x000fca0000000f00 */
[----:B------:R2:W-:Y:S01]  /*0bc0*/  STG.E.64 desc[UR16][R2.64], R8 ;  /* 0x0000000802007986 */ /* 0x0005e2000c101b10 */
[----:B------:R-:W-:-:S07]  /*0bd0*/  MOV R6, R10 ;  /* 0x0000000a00067202 */ /* 0x000fce0000000f00 */
.L_x_2:
[----:B------:R-:W-:-:S13]  /*0be0*/  ISETP.NE.AND P0, PT, RZ, UR4, PT ;  /* 0x00000004ff007c0c */ /* 0x000fda000bf05270 */
[----:B------:R-:W-:Y:S05]  /*0bf0*/  @!P0 EXIT ;  /* 0x000000000000894d */ /* 0x000fea0003800000 */
[----:B------:R-:W-:-:S09]  /*0c00*/  UISETP.NE.AND UP0, UPT, UR4, 0x1, UPT ;  /* 0x000000010400788c */ /* 0x000fd2000bf05270 */
[----:B------:R-:W-:Y:S05]  /*0c10*/  BRA.U !UP0, `(.L_x_3) ;  /* 0x00000001086c7547 */ /* 0x000fea000b800000 */
[----:B-12---:R-:W0:Y:S01]  /*0c20*/  LDC.64 R8, c[0x0][0x380] ;  /* 0x0000e000ff087b82 */ /* 0x006e220000000a00 */
[----:B------:R-:W-:Y:S01]  /*0c30*/  IADD3 R13, PT, PT, R4, R5, RZ ;  /* 0x00000005040d7210 */ /* 0x000fe20007ffe0ff */
[----:B------:R-:W-:-:S06]  /*0c40*/  IMAD R15, R5, UR18, R0 ;  /* 0x00000012050f7c24 */ /* 0x000fcc000f8e0200 */
[----:B------:R-:W1:Y:S01]  /*0c50*/  LDC.64 R10, c[0x0][0x388] ;  /* 0x0000e200ff0a7b82 */ /* 0x000e620000000a00 */
[----:B0-----:R-:W-:-:S05]  /*0c60*/  IMAD.WIDE R8, R13, 0x8, R8 ;  /* 0x000000080d087825 */ /* 0x001fca00078e0208 */
[----:B------:R-:W2:Y:S01]  /*0c70*/  LDG.E.64 R12, desc[UR16][R8.64] ;  /* 0x00000010080c7981 */ /* 0x000ea2000c1e1b00 */
[----:B-1----:R-:W-:-:S05]  /*0c80*/  IMAD.WIDE R10, R15, 0x8, R10 ;  /* 0x000000080f0a7825 */ /* 0x002fca00078e020a */
[----:B------:R-:W2:Y:S01]  /*0c90*/  LDG.E.64 R14, desc[UR16][R10.64] ;  /* 0x000000100a0e7981 */ /* 0x000ea2000c1e1b00 */
[----:B------:R-:W-:Y:S01]  /*0ca0*/  MOV R17, UR18 ;  /* 0x0000001200117c02 */ /* 0x000fe20008000f00 */
[----:B--2---:R-:W-:Y:S02]  /*0cb0*/  IMAD R15, R15, R12, RZ ;  /* 0x0000000c0f0f7224 */ /* 0x004fe400078e02ff */
[----:B-----5:R-:W-:-:S04]  /*0cc0*/  IMAD.WIDE.U32 R6, R12, R14, R6 ;  /* 0x0000000e0c067225 */ /* 0x020fc800078e0006 */
[----:B------:R-:W-:Y:S01]  /*0cd0*/  IMAD R15, R13, R14, R15 ;  /* 0x0000000e0d0f7224 */ /* 0x000fe200078e020f */
[----:B------:R-:W-:-:S04]  /*0ce0*/  MOV R12, R6 ;  /* 0x00000006000c7202 */ /* 0x000fc80000000f00 */
[----:B------:R-:W-:Y:S01]  /*0cf0*/  IADD3 R13, PT, PT, R7, R15, RZ ;  /* 0x0000000f070d7210 */ /* 0x000fe20007ffe0ff */
[----:B------:R-:W-:-:S04]  /*0d00*/  IMAD.WIDE.U32 R14, R17, 0x8, R10 ;  /* 0x00000008110e7825 */ /* 0x000fc800078e000a */
[----:B------:R0:W-:Y:S04]  /*0d10*/  STG.E.64 desc[UR16][R2.64], R12 ;  /* 0x0000000c02007986 */ /* 0x0001e8000c101b10 */
[----:B------:R-:W2:Y:S04]  /*0d20*/  LDG.E.64 R8, desc[UR16][R8.64+0x8] ;  /* 0x0000081008087981 */ /* 0x000ea8000c1e1b00 */
[----:B------:R-:W2:Y:S01]  /*0d30*/  LDG.E.64 R6, desc[UR16][R14.64] ;  /* 0x000000100e067981 */ /* 0x000ea2000c1e1b00 */
[----:B------:R-:W-:Y:S01]  /*0d40*/  IADD3 R5, PT, PT, R5, 0x2, RZ ;  /* 0x0000000205057810 */ /* 0x000fe20007ffe0ff */
[----:B--2---:R-:W-:-:S02]  /*0d50*/  IMAD R7, R7, R8, RZ ;  /* 0x0000000807077224 */ /* 0x004fc400078e02ff */
[----:B------:R-:W-:-:S04]  /*0d60*/  IMAD.WIDE.U32 R10, R8, R6, R12 ;  /* 0x00000006080a7225 */ /* 0x000fc800078e000c */
[----:B------:R-:W-:Y:S01]  /*0d70*/  IMAD R7, R9, R6, R7 ;  /* 0x0000000609077224 */ /* 0x000fe200078e0207 */
[----:B------:R-:W-:-:S04]  /*0d80*/  MOV R8, R10 ;  /* 0x0000000a00087202 */ /* 0x000fc80000000f00 */
[----:B------:R-:W-:-:S04]  /*0d90*/  IADD3 R7, PT, PT, R11, R7, RZ ;  /* 0x000000070b077210 */ /* 0x000fc80007ffe0ff */
[----:B------:R-:W-:-:S05]  /*0da0*/  MOV R9, R7 ;  /* 0x0000000700097202 */ /* 0x000fca0000000f00 */
[----:B------:R0:W-:Y:S01]  /*0db0*/  STG.E.64 desc[UR16][R2.64], R8 ;  /* 0x0000000802007986 */ /* 0x0001e2000c101b10 */
[----:B------:R-:W-:-:S07]  /*0dc0*/  MOV R6, R10 ;  /* 0x0000000a00067202 */ /* 0x000fce0000000f00 */
.L_x_3:
[----:B------:R-:W-:-:S04]  /*0dd0*/  ULOP3.LUT UR4, UR18, 0x1, URZ, 0xc0, !UPT ;  /* 0x0000000112047892 */ /* 0x000fc8000f8ec0ff */
[----:B------:R-:W-:-:S06]  /*0de0*/  UISETP.NE.U32.AND UP0, UPT, UR4, 0x1, UPT ;  /* 0x000000010400788c */ /* 0x000fcc000bf05070 */
[----:B------:R-:W-:-:S13]  /*0df0*/  PLOP3.LUT P0, PT, PT, PT, UP0, 0x80, 0x8 ;  /* 0x000000000008781c */ /* 0x000fda0003f0f008 */
[----:B------:R-:W-:Y:S05]  /*0e00*/  @P0 EXIT ;  /* 0x000000000000094d */ /* 0x000fea0003800000 */
[----:B012---:R-:W0:Y:S01]  /*0e10*/  LDC.64 R8, c[0x0][0x380] ;  /* 0x0000e000ff087b82 */ /* 0x007e220000000a00 */
[----:B------:R-:W-:Y:S01]  /*0e20*/  IADD3 R13, PT, PT, R4, R5, RZ ;  /* 0x00000005040d7210 */ /* 0x000fe20007ffe0ff */
[----:B------:R-:W-:-:S06]  /*0e30*/  IMAD R15, R5, UR18, R0 ;  /* 0x00000012050f7c24 */ /* 0x000fcc000f8e0200 */
[----:B------:R-:W1:Y:S01]  /*0e40*/  LDC.64 R10, c[0x0][0x388] ;  /* 0x0000e200ff0a7b82 */ /* 0x000e620000000a00 */
[----:B0-----:R-:W-:-:S06]  /*0e50*/  IMAD.WIDE R4, R13, 0x8, R8 ;  /* 0x000000080d047825 */ /* 0x001fcc00078e0208 */
[----:B------:R-:W2:Y:S01]  /*0e60*/  LDG.E.64 R4, desc[UR16][R4.64] ;  /* 0x0000001004047981 */ /* 0x000ea2000c1e1b00 */
[----:B-1----:R-:W-:-:S06]  /*0e70*/  IMAD.WIDE R8, R15, 0x8, R10 ;  /* 0x000000080f087825 */ /* 0x002fcc00078e020a */
[----:B------:R-:W2:Y:S02]  /*0e80*/  LDG.E.64 R8, desc[UR16][R8.64] ;  /* 0x0000001008087981 */ /* 0x000ea4000c1e1b00 */
[----:B--2---:R-:W-:Y:S02]  /*0e90*/  IMAD R11, R9, R4, RZ ;  /* 0x00000004090b7224 */ /* 0x004fe400078e02ff */
[----:B-----5:R-:W-:-:S04]  /*0ea0*/  IMAD.WIDE.U32 R6, R4, R8, R6 ;  /* 0x0000000804067225 */ /* 0x020fc800078e0006 */
[----:B------:R-:W-:-:S05]  /*0eb0*/  IMAD R11, R5, R8, R11 ;  /* 0x00000008050b7224 */ /* 0x000fca00078e020b */
[----:B------:R-:W-:-:S05]  /*0ec0*/  IADD3 R7, PT, PT, R7, R11, RZ ;  /* 0x0000000b07077210 */ /* 0x000fca0007ffe0ff */
[----:B------:R-:W-:Y:S01]  /*0ed0*/  STG.E.64 desc[UR16][R2.64], R6 ;  /* 0x0000000602007986 */ /* 0x000fe2000c101b10 */
[----:B------:R-:W-:Y:S05]  /*0ee0*/  EXIT ;  /* 0x000000000000794d */ /* 0x000fea0003800000 */
.L_x_4:
[----:B------:R-:W-:-:S00]  /*0ef0*/  BRA `(.L_x_4) ;  /* 0xfffffffc00fc7947 */ /* 0x000fc0000383ffff */
[----:B------:R-:W-:-:S00]  /*0f00*/  NOP ;  /* 0x0000000000007918 */ /* 0x000fc00000000000 */
[----:B------:R-:W-:-:S00]  /*0f10*/  NOP ;  /* 0x0000000000007918 */ /* 0x000fc00000000000 */
[----:B------:R-:W-:-:S00]  /*0f20*/  NOP ;  /* 0x0000000000007918 */ /* 0x000fc00000000000 */
[----:B------:R-:W-:-:S00]  /*0f30*/  NOP ;  /* 0x0000000000007918 */ /* 0x000fc00000000000 */
[----:B------:R-:W-:-:S00]  /*0f40*/  NOP ;  /* 0x0000000000007918 */ /* 0x000fc00000000000 */
[----:B------:R-:W-:-:S00]  /*0f50*/  NOP ;  /* 0x0000000000007918 */ /* 0x000fc00000000000 */
[----:B------:R-:W-:-:S00]  /*0f60*/  NOP ;  /* 0x0000000000007918 */ /* 0x000fc00000000000 */
[----:B------:R-:W-:-:S00]  /*0f70*/  NOP ;  /* 0x0000000000007918 */ /* 0x000fc00000000000 */
.L_x_5:


//--------------------- .nv.shared.reserved.0     --------------------------
	.section	.nv.shared.reserved.0,"aw",@nobits
	.weak		__nv_reservedSMEM_offset_0_alias
	.size		__nv_reservedSMEM_offset_0_alias, 0, 64
	.other		__nv_reservedSMEM_offset_0_alias,@"STO_CUDA_RESERVED_SHARED STV_DEFAULT"
__nv_reservedSMEM_offset_0_alias:
	.zero		0
	.zero		64


//--------------------- .nv.constant0._Z14cudamul_kernelPxS_S_i --------------------------
	.section	.nv.constant0._Z14cudamul_kernelPxS_S_i,"a",@progbits
	.sectionflags	@""
	.align	4
.nv.constant0._Z14cudamul_kernelPxS_S_i:
	.zero		924


//--------------------- SYMBOLS --------------------------

	.type		.nv.reservedSmem.offset0,@object
	.size		.nv.reservedSmem.offset0,0x4
